//
// Generated by NVIDIA NVVM Compiler
//
// Compiler Build ID: CL-36424714
// Cuda compilation tools, release 13.0, V13.0.88
// Based on NVVM 20.0.0
//

.version 9.0
.target sm_100
.address_size 64

	// .globl	_Z20scanWithSharedMemoryPiS_i
.extern .shared .align 16 .b8 local_buffer[];

.visible .entry _Z20scanWithSharedMemoryPiS_i(
	.param .u64 .ptr .align 1 _Z20scanWithSharedMemoryPiS_i_param_0,
	.param .u64 .ptr .align 1 _Z20scanWithSharedMemoryPiS_i_param_1,
	.param .u32 _Z20scanWithSharedMemoryPiS_i_param_2
)
{
	.reg .pred 	%p<5>;
	.reg .b32 	%r<30>;
	.reg .b64 	%rd<11>;

	ld.param.u64 	%rd1, [_Z20scanWithSharedMemoryPiS_i_param_0];
	ld.param.u64 	%rd2, [_Z20scanWithSharedMemoryPiS_i_param_1];
	ld.param.u32 	%r10, [_Z20scanWithSharedMemoryPiS_i_param_2];
	mov.u32 	%r1, %tid.x;
	mov.u32 	%r2, %ntid.x;
	mov.u32 	%r11, %ctaid.x;
	mul.lo.s32 	%r12, %r2, %r11;
	shl.b32 	%r13, %r12, 1;
	add.s32 	%r3, %r13, %r1;
	add.s32 	%r4, %r3, %r2;
	setp.ge.u32 	%p1, %r4, %r10;
	@%p1 bra 	$L__BB0_7;
	cvta.to.global.u64 	%rd3, %rd1;
	mul.wide.s32 	%rd4, %r3, 4;
	add.s64 	%rd5, %rd3, %rd4;
	ld.global.u32 	%r14, [%rd5];
	mul.wide.u32 	%rd6, %r4, 4;
	add.s64 	%rd7, %rd3, %rd6;
	ld.global.u32 	%r15, [%rd7];
	add.s32 	%r16, %r15, %r14;
	shl.b32 	%r17, %r1, 2;
	mov.u32 	%r18, local_buffer;
	add.s32 	%r5, %r18, %r17;
	st.shared.u32 	[%r5], %r16;
	bar.sync 	0;
	setp.lt.u32 	%p2, %r2, 2;
	@%p2 bra 	$L__BB0_6;
	mov.b32 	%r28, 1;
$L__BB0_3:
	setp.lt.u32 	%p3, %r1, %r28;
	mov.b32 	%r29, 0;
	@%p3 bra 	$L__BB0_5;
	sub.s32 	%r21, %r1, %r28;
	shl.b32 	%r22, %r21, 2;
	add.s32 	%r24, %r18, %r22;
	ld.shared.u32 	%r29, [%r24];
$L__BB0_5:
	bar.sync 	0;
	ld.shared.u32 	%r25, [%r5];
	add.s32 	%r26, %r25, %r29;
	st.shared.u32 	[%r5], %r26;
	bar.sync 	0;
	shl.b32 	%r28, %r28, 1;
	setp.lt.u32 	%p4, %r28, %r2;
	@%p4 bra 	$L__BB0_3;
$L__BB0_6:
	ld.shared.u32 	%r27, [%r5];
	cvta.to.global.u64 	%rd8, %rd2;
	add.s64 	%rd10, %rd8, %rd4;
	st.global.u32 	[%rd10], %r27;
$L__BB0_7:
	ret;

}


// ===== COMPILED SASS (sm_100) =====

	.target	sm_100

	.elftype	@"ET_EXEC"


//--------------------- .note.nv.tkinfo           --------------------------
	.section	.note.nv.tkinfo,"",@"SHT_NOTE"
	.sectionflags	@"SHF_NOTE_NV_TKINFO"
	.tkinfo
        /*0018*/ 	.word	0x00000002
        /*0030*/ 	.string	""
        /*0030*/ 	.string	"ptxas"
        /*0030*/ 	.string	"Cuda compilation tools, release 13.0, V13.0.88"
        /*0030*/ 	.string	"Build cuda_13.0.r13.0/compiler.36424714_0"
        /*0030*/ 	.string	"-arch sm_100 -m 64 "



//--------------------- .note.nv.cuinfo           --------------------------
	.section	.note.nv.cuinfo,"",@"SHT_NOTE"
	.sectionflags	@"SHF_NOTE_NV_CUINFO"
        /*0018*/ 	.short	0x0002
        /*001a*/ 	.short	0x0064
        /*001c*/ 	.short	0x0082
	.zero		2


//--------------------- .nv.info                  --------------------------
	.section	.nv.info,"",@"SHT_CUDA_INFO"
	.align	4


	//----- nvinfo : EIATTR_REGCOUNT
	.align		4
        /*0000*/ 	.byte	0x04, 0x2f
        /*0002*/ 	.short	(.L_1 - .L_0)
	.align		4
.L_0:
        /*0004*/ 	.word	index@(_Z20scanWithSharedMemoryPiS_i)
        /*0008*/ 	.word	0x0000000e


	//----- nvinfo : EIATTR_FRAME_SIZE
	.align		4
.L_1:
        /*000c*/ 	.byte	0x04, 0x11
        /*000e*/ 	.short	(.L_3 - .L_2)
	.align		4
.L_2:
        /*0010*/ 	.word	index@(_Z20scanWithSharedMemoryPiS_i)
        /*0014*/ 	.word	0x00000000


	//----- nvinfo : EIATTR_MIN_STACK_SIZE
	.align		4
.L_3:
        /*0018*/ 	.byte	0x04, 0x12
        /*001a*/ 	.short	(.L_5 - .L_4)
	.align		4
.L_4:
        /*001c*/ 	.word	index@(_Z20scanWithSharedMemoryPiS_i)
        /*0020*/ 	.word	0x00000000
.L_5:


//--------------------- .nv.compat                --------------------------
	.section	.nv.compat,"",@"SHT_CUDA_COMPAT_INFO"
	.align	4
        /*0000*/ 	.byte	0x02, 0x09, 0x00, 0x00, 0x02, 0x02, 0x01, 0x00, 0x02, 0x05, 0x05, 0x00, 0x03, 0x07, 0x01, 0x01
        /*0010*/ 	.byte	0x02, 0x03, 0x00, 0x00, 0x02, 0x06, 0x01, 0x00, 0x04, 0x0b, 0x08, 0x00, 0x09, 0x00, 0x00, 0x00
        /*0020*/ 	.byte	0x00, 0x00, 0x00, 0x00


//--------------------- .nv.info._Z20scanWithSharedMemoryPiS_i --------------------------
	.section	.nv.info._Z20scanWithSharedMemoryPiS_i,"",@"SHT_CUDA_INFO"
	.sectionflags	@""
	.align	4


	//----- nvinfo : EIATTR_CUDA_API_VERSION
	.align		4
        /*0000*/ 	.byte	0x04, 0x37
        /*0002*/ 	.short	(.L_7 - .L_6)
.L_6:
        /*0004*/ 	.word	0x00000082


	//----- nvinfo : EIATTR_KPARAM_INFO
	.align		4
.L_7:
        /*0008*/ 	.byte	0x04, 0x17
        /*000a*/ 	.short	(.L_9 - .L_8)
.L_8:
        /*000c*/ 	.word	0x00000000
        /*0010*/ 	.short	0x0002
        /*0012*/ 	.short	0x0010
        /*0014*/ 	.byte	0x00, 0xf0, 0x11, 0x00


	//----- nvinfo : EIATTR_KPARAM_INFO
	.align		4
.L_9:
        /*0018*/ 	.byte	0x04, 0x17
        /*001a*/ 	.short	(.L_11 - .L_10)
.L_10:
        /*001c*/ 	.word	0x00000000
        /*0020*/ 	.short	0x0001
        /*0022*/ 	.short	0x0008
        /*0024*/ 	.byte	0x00, 0xf5, 0x21, 0x00


	//----- nvinfo : EIATTR_KPARAM_INFO
	.align		4
.L_11:
        /*0028*/ 	.byte	0x04, 0x17
        /*002a*/ 	.short	(.L_13 - .L_12)
.L_12:
        /*002c*/ 	.word	0x00000000
        /*0030*/ 	.short	0x0000
        /*0032*/ 	.short	0x0000
        /*0034*/ 	.byte	0x00, 0xf5, 0x21, 0x00


	//----- nvinfo : EIATTR_SPARSE_MMA_MASK
	.align		4
.L_13:
        /*0038*/ 	.byte	0x03, 0x50
        /*003a*/ 	.short	0x0000


	//----- nvinfo : EIATTR_MAXREG_COUNT
	.align		4
        /*003c*/ 	.byte	0x03, 0x1b
        /*003e*/ 	.short	0x00ff


	//----- nvinfo : EIATTR_NUM_BARRIERS
	.align		4
        /*0040*/ 	.byte	0x02, 0x4c
        /*0042*/ 	.byte	0x01
	.zero		1


	//----- nvinfo : EIATTR_MERCURY_ISA_VERSION
	.align		4
        /*0044*/ 	.byte	0x03, 0x5f
        /*0046*/ 	.short	0x0101


	//----- nvinfo : EIATTR_VRC_CTA_INIT_COUNT
	.align		4
        /*0048*/ 	.byte	0x02, 0x4a
	.zero		1
	.zero		1


	//----- nvinfo : EIATTR_EXIT_INSTR_OFFSETS
	.align		4
        /*004c*/ 	.byte	0x04, 0x1c
        /*004e*/ 	.short	(.L_15 - .L_14)


	//   ....[0]....
.L_14:
        /*0050*/ 	.word	0x00000090


	//   ....[1]....
        /*0054*/ 	.word	0x000002b0


	//----- nvinfo : EIATTR_CBANK_PARAM_SIZE
	.align		4
.L_15:
        /*0058*/ 	.byte	0x03, 0x19
        /*005a*/ 	.short	0x0014


	//----- nvinfo : EIATTR_PARAM_CBANK
	.align		4
        /*005c*/ 	.byte	0x04, 0x0a
        /*005e*/ 	.short	(.L_17 - .L_16)
	.align		4
.L_16:
        /*0060*/ 	.word	index@(.nv.constant0._Z20scanWithSharedMemoryPiS_i)
        /*0064*/ 	.short	0x0380
        /*0066*/ 	.short	0x0014


	//----- nvinfo : EIATTR_SW_WAR
	.align		4
.L_17:
        /*0068*/ 	.byte	0x04, 0x36
        /*006a*/ 	.short	(.L_19 - .L_18)
.L_18:
        /*006c*/ 	.word	0x00000008
.L_19:


//--------------------- .nv.callgraph             --------------------------
	.section	.nv.callgraph,"",@"SHT_CUDA_CALLGRAPH"
	.align	4
	.sectionentsize	8
	.align		4
        /*0000*/ 	.word	0x00000000
	.align		4
        /*0004*/ 	.word	0xffffffff
	.align		4
        /*0008*/ 	.word	0x00000000
	.align		4
        /*000c*/ 	.word	0xfffffffe
	.align		4
        /*0010*/ 	.word	0x00000000
	.align		4
        /*0014*/ 	.word	0xfffffffd
	.align		4
        /*0018*/ 	.word	0x00000000
	.align		4
        /*001c*/ 	.word	0xfffffffc


//--------------------- .text._Z20scanWithSharedMemoryPiS_i --------------------------
	.section	.text._Z20scanWithSharedMemoryPiS_i,"ax",@progbits
	.align	128
        .global         _Z20scanWithSharedMemoryPiS_i
        .type           _Z20scanWithSharedMemoryPiS_i,@function
        .size           _Z20scanWithSharedMemoryPiS_i,(.L_x_3 - _Z20scanWithSharedMemoryPiS_i)
        .other          _Z20scanWithSharedMemoryPiS_i,@"STO_CUDA_ENTRY STV_DEFAULT"
_Z20scanWithSharedMemoryPiS_i:
.text._Z20scanWithSharedMemoryPiS_i:
[----:B------:R-:W-:Y:S01]  /*0000*/  LDC R1, c[0x0][0x37c] ;  /* 0x0000df00ff017b82 */ /* 0x000fe20000000800 */
[----:B------:R-:W0:Y:S01]  /*0010*/  S2R R0, SR_CTAID.X ;  /* 0x0000000000007919 */ /* 0x000e220000002500 */
[----:B------:R-:W0:Y:S01]  /*0020*/  LDCU UR8, c[0x0][0x360] ;  /* 0x00006c00ff0877ac */ /* 0x000e220008000800 */
[----:B------:R-:W1:Y:S01]  /*0030*/  S2R R11, SR_TID.X ;  /* 0x00000000000b7919 */ /* 0x000e620000002100 */
[----:B------:R-:W2:Y:S01]  /*0040*/  LDCU UR4, c[0x0][0x390] ;  /* 0x00007200ff0477ac */ /* 0x000ea20008000800 */
[----:B0-----:R-:W-:-:S04]  /*0050*/  IMAD R0, R0, UR8, RZ ;  /* 0x0000000800007c24 */ /* 0x001fc8000f8e02ff */
[----:B-1----:R-:W-:-:S04]  /*0060*/  IMAD R7, R0, 0x2, R11 ;  /* 0x0000000200077824 */ /* 0x002fc800078e020b */
[----:B------:R-:W-:-:S05]  /*0070*/  VIADD R9, R7, UR8 ;  /* 0x0000000807097c36 */ /* 0x000fca0008000000 */
[----:B--2---:R-:W-:-:S13]  /*0080*/  ISETP.GE.U32.AND P0, PT, R9, UR4, PT ;  /* 0x0000000409007c0c */ /* 0x004fda000bf06070 */
[----:B------:R-:W-:Y:S05]  /*0090*/  @P0 EXIT ;  /* 0x000000000000094d */ /* 0x000fea0003800000 */
[----:B------:R-:W0:Y:S01]  /*00a0*/  LDC.64 R4, c[0x0][0x380] ;  /* 0x0000e000ff047b82 */ /* 0x000e220000000a00 */
[----:B------:R-:W1:Y:S01]  /*00b0*/  LDCU.64 UR6, c[0x0][0x358] ;  /* 0x00006b00ff0677ac */ /* 0x000e620008000a00 */
[----:B0-----:R-:W-:-:S04]  /*00c0*/  IMAD.WIDE R2, R7, 0x4, R4 ;  /* 0x0000000407027825 */ /* 0x001fc800078e0204 */
[----:B------:R-:W-:Y:S02]  /*00d0*/  IMAD.WIDE.U32 R4, R9, 0x4, R4 ;  /* 0x0000000409047825 */ /* 0x000fe400078e0004 */
[----:B-1----:R-:W2:Y:S04]  /*00e0*/  LDG.E R2, desc[UR6][R2.64] ;  /* 0x0000000602027981 */ /* 0x002ea8000c1e1900 */
[----:B------:R-:W2:Y:S01]  /*00f0*/  LDG.E R5, desc[UR6][R4.64] ;  /* 0x0000000604057981 */ /* 0x000ea2000c1e1900 */
[----:B------:R-:W0:Y:S01]  /*0100*/  S2UR UR5, SR_CgaCtaId ;  /* 0x00000000000579c3 */ /* 0x000e220000008800 */
[----:B------:R-:W-:Y:S01]  /*0110*/  UMOV UR4, 0x400 ;  /* 0x0000040000047882 */ /* 0x000fe20000000000 */
[----:B------:R-:W-:Y:S02]  /*0120*/  UISETP.GE.U32.AND UP0, UPT, UR8, 0x2, UPT ;  /* 0x000000020800788c */ /* 0x000fe4000bf06070 */
[----:B0-----:R-:W-:-:S06]  /*0130*/  ULEA UR4, UR5, UR4, 0x18 ;  /* 0x0000000405047291 */ /* 0x001fcc000f8ec0ff */
[----:B------:R-:W-:Y:S02]  /*0140*/  LEA R9, R11, UR4, 0x2 ;  /* 0x000000040b097c11 */ /* 0x000fe4000f8e10ff */
[----:B--2---:R-:W-:-:S05]  /*0150*/  IADD3 R0, PT, PT, R2, R5, RZ ;  /* 0x0000000502007210 */ /* 0x004fca0007ffe0ff */
[----:B------:R0:W-:Y:S01]  /*0160*/  STS [R9], R0 ;  /* 0x0000000009007388 */ /* 0x0001e20000000800 */
[----:B------:R-:W-:Y:S06]  /*0170*/  BAR.SYNC.DEFER_BLOCKING 0x0 ;  /* 0x0000000000007b1d */ /* 0x000fec0000010000 */
[----:B------:R-:W-:Y:S05]  /*0180*/  BRA.U !UP0, `(.L_x_0) ;  /* 0x0000000108387547 */ /* 0x000fea000b800000 */
[----:B------:R-:W-:-:S05]  /*0190*/  UMOV UR5, 0x1 ;  /* 0x0000000100057882 */ /* 0x000fca0000000000 */
.L_x_1:
[----:B------:R-:W-:Y:S01]  /*01a0*/  ISETP.GE.U32.AND P0, PT, R11, UR5, PT ;  /* 0x000000050b007c0c */ /* 0x000fe2000bf06070 */
[----:B01----:R-:W-:-:S12]  /*01b0*/  HFMA2 R0, -RZ, RZ, 0, 0 ;  /* 0x00000000ff007431 */ /* 0x003fd800000001ff */
[----:B------:R-:W-:Y:S01]  /*01c0*/  @P0 VIADD R2, R11, -UR5 ;  /* 0x800000050b020c36 */ /* 0x000fe20008000000 */
[----:B------:R-:W-:-:S04]  /*01d0*/  USHF.L.U32 UR5, UR5, 0x1, URZ ;  /* 0x0000000105057899 */ /* 0x000fc800080006ff */
[----:B------:R-:W-:Y:S01]  /*01e0*/  @P0 LEA R2, R2, UR4, 0x2 ;  /* 0x0000000402020c11 */ /* 0x000fe2000f8e10ff */
[----:B------:R-:W-:-:S04]  /*01f0*/  UISETP.GE.U32.AND UP0, UPT, UR5, UR8, UPT ;  /* 0x000000080500728c */ /* 0x000fc8000bf06070 */
[----:B------:R-:W-:Y:S01]  /*0200*/  @P0 LDS R0, [R2] ;  /* 0x0000000002000984 */ /* 0x000fe20000000800 */
[----:B------:R-:W-:Y:S06]  /*0210*/  BAR.SYNC.DEFER_BLOCKING 0x0 ;  /* 0x0000000000007b1d */ /* 0x000fec0000010000 */
[----:B------:R-:W0:Y:S02]  /*0220*/  LDS R3, [R9] ;  /* 0x0000000009037984 */ /* 0x000e240000000800 */
[----:B0-----:R-:W-:-:S05]  /*0230*/  IADD3 R0, PT, PT, R3, R0, RZ ;  /* 0x0000000003007210 */ /* 0x001fca0007ffe0ff */
[----:B------:R1:W-:Y:S01]  /*0240*/  STS [R9], R0 ;  /* 0x0000000009007388 */ /* 0x0003e20000000800 */
[----:B------:R-:W-:Y:S06]  /*0250*/  BAR.SYNC.DEFER_BLOCKING 0x0 ;  /* 0x0000000000007b1d */ /* 0x000fec0000010000 */
[----:B------:R-:W-:Y:S05]  /*0260*/  BRA.U !UP0, `(.L_x_1) ;  /* 0xfffffffd08cc7547 */ /* 0x000fea000b83ffff */
.L_x_0:
[----:B01----:R-:W0:Y:S01]  /*0270*/  LDS R9, [R9] ;  /* 0x0000000009097984 */ /* 0x003e220000000800 */
[----:B------:R-:W1:Y:S02]  /*0280*/  LDC.64 R2, c[0x0][0x388] ;  /* 0x0000e200ff027b82 */ /* 0x000e640000000a00 */
[----:B-1----:R-:W-:-:S05]  /*0290*/  IMAD.WIDE R2, R7, 0x4, R2 ;  /* 0x0000000407027825 */ /* 0x002fca00078e0202 */
[----:B0-----:R-:W-:Y:S01]  /*02a0*/  STG.E desc[UR6][R2.64], R9 ;  /* 0x0000000902007986 */ /* 0x001fe2000c101906 */
[----:B------:R-:W-:Y:S05]  /*02b0*/  EXIT ;  /* 0x000000000000794d */ /* 0x000fea0003800000 */
.L_x_2:
[----:B------:R-:W-:-:S00]  /*02c0*/  BRA `(.L_x_2) ;  /* 0xfffffffc00fc7947 */ /* 0x000fc0000383ffff */
[----:B------:R-:W-:-:S00]  /*02d0*/  NOP ;  /* 0x0000000000007918 */ /* 0x000fc00000000000 */
        /* <DEDUP_REMOVED lines=10> */
.L_x_3:


//--------------------- .nv.shared._Z20scanWithSharedMemoryPiS_i --------------------------
	.section	.nv.shared._Z20scanWithSharedMemoryPiS_i,"aw",@nobits
	.sectionflags	@""
	.align	16
	.zero		1024


//--------------------- .nv.shared.reserved.0     --------------------------
	.section	.nv.shared.reserved.0,"aw",@nobits
	.weak		__nv_reservedSMEM_offset_0_alias
	.size		__nv_reservedSMEM_offset_0_alias, 0, 64
	.other		__nv_reservedSMEM_offset_0_alias,@"STO_CUDA_RESERVED_SHARED STV_DEFAULT"
__nv_reservedSMEM_offset_0_alias:
	.zero		0
	.zero		64


//--------------------- .nv.constant0._Z20scanWithSharedMemoryPiS_i --------------------------
	.section	.nv.constant0._Z20scanWithSharedMemoryPiS_i,"a",@progbits
	.sectionflags	@""
	.align	4
.nv.constant0._Z20scanWithSharedMemoryPiS_i:
	.zero		916


//--------------------- SYMBOLS --------------------------

	.type		.nv.reservedSmem.offset0,@object
	.size		.nv.reservedSmem.offset0,0x4
	.type		.nv.reservedSmem.cap,@object
	.size		.nv.reservedSmem.cap,0x4
